//
// Generated by NVIDIA NVVM Compiler
//
// Compiler Build ID: CL-36424714
// Cuda compilation tools, release 13.0, V13.0.88
// Based on NVVM 20.0.0
//

.version 9.0
.target sm_100
.address_size 64

	// .globl	spoc_dummy

.visible .entry spoc_dummy(
	.param .u64 .ptr .align 1 spoc_dummy_param_0
)
{
	.reg .b32 	%r<2>;
	.reg .b64 	%rd<3>;

	ld.param.u64 	%rd1, [spoc_dummy_param_0];
	cvta.to.global.u64 	%rd2, %rd1;
	mov.b32 	%r1, 1065353216;
	st.global.u32 	[%rd2], %r1;
	ret;

}


// ===== COMPILED SASS (sm_100) =====

	.target	sm_100

	.elftype	@"ET_EXEC"


//--------------------- .note.nv.tkinfo           --------------------------
	.section	.note.nv.tkinfo,"",@"SHT_NOTE"
	.sectionflags	@"SHF_NOTE_NV_TKINFO"
	.tkinfo
        /*0018*/ 	.word	0x00000002
        /*0030*/ 	.string	""
        /*0030*/ 	.string	"ptxas"
        /*0030*/ 	.string	"Cuda compilation tools, release 13.0, V13.0.88"
        /*0030*/ 	.string	"Build cuda_13.0.r13.0/compiler.36424714_0"
        /*0030*/ 	.string	"-arch sm_100 -m 64 "



//--------------------- .note.nv.cuinfo           --------------------------
	.section	.note.nv.cuinfo,"",@"SHT_NOTE"
	.sectionflags	@"SHF_NOTE_NV_CUINFO"
        /*0018*/ 	.short	0x0002
        /*001a*/ 	.short	0x0064
        /*001c*/ 	.short	0x0082
	.zero		2


//--------------------- .nv.info                  --------------------------
	.section	.nv.info,"",@"SHT_CUDA_INFO"
	.align	4


	//----- nvinfo : EIATTR_REGCOUNT
	.align		4
        /*0000*/ 	.byte	0x04, 0x2f
        /*0002*/ 	.short	(.L_1 - .L_0)
	.align		4
.L_0:
        /*0004*/ 	.word	index@(spoc_dummy)
        /*0008*/ 	.word	0x00000008


	//----- nvinfo : EIATTR_FRAME_SIZE
	.align		4
.L_1:
        /*000c*/ 	.byte	0x04, 0x11
        /*000e*/ 	.short	(.L_3 - .L_2)
	.align		4
.L_2:
        /*0010*/ 	.word	index@(spoc_dummy)
        /*0014*/ 	.word	0x00000000


	//----- nvinfo : EIATTR_MIN_STACK_SIZE
	.align		4
.L_3:
        /*0018*/ 	.byte	0x04, 0x12
        /*001a*/ 	.short	(.L_5 - .L_4)
	.align		4
.L_4:
        /*001c*/ 	.word	index@(spoc_dummy)
        /*0020*/ 	.word	0x00000000
.L_5:


//--------------------- .nv.compat                --------------------------
	.section	.nv.compat,"",@"SHT_CUDA_COMPAT_INFO"
	.align	4
        /*0000*/ 	.byte	0x02, 0x09, 0x00, 0x00, 0x02, 0x02, 0x01, 0x00, 0x02, 0x05, 0x05, 0x00, 0x03, 0x07, 0x01, 0x01
        /*0010*/ 	.byte	0x02, 0x03, 0x00, 0x00, 0x02, 0x06, 0x01, 0x00, 0x04, 0x0b, 0x08, 0x00, 0x09, 0x00, 0x00, 0x00
        /*0020*/ 	.byte	0x00, 0x00, 0x00, 0x00


//--------------------- .nv.info.spoc_dummy       --------------------------
	.section	.nv.info.spoc_dummy,"",@"SHT_CUDA_INFO"
	.sectionflags	@""
	.align	4


	//----- nvinfo : EIATTR_CUDA_API_VERSION
	.align		4
        /*0000*/ 	.byte	0x04, 0x37
        /*0002*/ 	.short	(.L_7 - .L_6)
.L_6:
        /*0004*/ 	.word	0x00000082


	//----- nvinfo : EIATTR_KPARAM_INFO
	.align		4
.L_7:
        /*0008*/ 	.byte	0x04, 0x17
        /*000a*/ 	.short	(.L_9 - .L_8)
.L_8:
        /*000c*/ 	.word	0x00000000
        /*0010*/ 	.short	0x0000
        /*0012*/ 	.short	0x0000
        /*0014*/ 	.byte	0x00, 0xf5, 0x21, 0x00


	//----- nvinfo : EIATTR_SPARSE_MMA_MASK
	.align		4
.L_9:
        /*0018*/ 	.byte	0x03, 0x50
        /*001a*/ 	.short	0x0000


	//----- nvinfo : EIATTR_MAXREG_COUNT
	.align		4
        /*001c*/ 	.byte	0x03, 0x1b
        /*001e*/ 	.short	0x00ff


	//----- nvinfo : EIATTR_MERCURY_ISA_VERSION
	.align		4
        /*0020*/ 	.byte	0x03, 0x5f
        /*0022*/ 	.short	0x0101


	//----- nvinfo : EIATTR_VRC_CTA_INIT_COUNT
	.align		4
        /*0024*/ 	.byte	0x02, 0x4a
	.zero		1
	.zero		1


	//----- nvinfo : EIATTR_EXIT_INSTR_OFFSETS
	.align		4
        /*0028*/ 	.byte	0x04, 0x1c
        /*002a*/ 	.short	(.L_11 - .L_10)


	//   ....[0]....
.L_10:
        /*002c*/ 	.word	0x00000050


	//----- nvinfo : EIATTR_CBANK_PARAM_SIZE
	.align		4
.L_11:
        /*0030*/ 	.byte	0x03, 0x19
        /*0032*/ 	.short	0x0008


	//----- nvinfo : EIATTR_PARAM_CBANK
	.align		4
        /*0034*/ 	.byte	0x04, 0x0a
        /*0036*/ 	.short	(.L_13 - .L_12)
	.align		4
.L_12:
        /*0038*/ 	.word	index@(.nv.constant0.spoc_dummy)
        /*003c*/ 	.short	0x0380
        /*003e*/ 	.short	0x0008


	//----- nvinfo : EIATTR_SW_WAR
	.align		4
.L_13:
        /*0040*/ 	.byte	0x04, 0x36
        /*0042*/ 	.short	(.L_15 - .L_14)
.L_14:
        /*0044*/ 	.word	0x00000008
.L_15:


//--------------------- .nv.callgraph             --------------------------
	.section	.nv.callgraph,"",@"SHT_CUDA_CALLGRAPH"
	.align	4
	.sectionentsize	8
	.align		4
        /*0000*/ 	.word	0x00000000
	.align		4
        /*0004*/ 	.word	0xffffffff
	.align		4
        /*0008*/ 	.word	0x00000000
	.align		4
        /*000c*/ 	.word	0xfffffffe
	.align		4
        /*0010*/ 	.word	0x00000000
	.align		4
        /*0014*/ 	.word	0xfffffffd
	.align		4
        /*0018*/ 	.word	0x00000000
	.align		4
        /*001c*/ 	.word	0xfffffffc


//--------------------- .text.spoc_dummy          --------------------------
	.section	.text.spoc_dummy,"ax",@progbits
	.align	128
        .global         spoc_dummy
        .type           spoc_dummy,@function
        .size           spoc_dummy,(.L_x_1 - spoc_dummy)
        .other          spoc_dummy,@"STO_CUDA_ENTRY STV_DEFAULT"
spoc_dummy:
.text.spoc_dummy:
[----:B------:R-:W-:Y:S08]  /*0000*/  LDC R1, c[0x0][0x37c] ;  /* 0x0000df00ff017b82 */ /* 0x000ff00000000800 */
[----:B------:R-:W0:Y:S01]  /*0010*/  LDC.64 R2, c[0x0][0x380] ;  /* 0x0000e000ff027b82 */ /* 0x000e220000000a00 */
[----:B------:R-:W0:Y:S01]  /*0020*/  LDCU.64 UR4, c[0x0][0x358] ;  /* 0x00006b00ff0477ac */ /* 0x000e220008000a00 */
[----:B------:R-:W-:-:S05]  /*0030*/  HFMA2 R5, -RZ, RZ, 1.875, 0 ;  /* 0x3f800000ff057431 */ /* 0x000fca00000001ff */
[----:B0-----:R-:W-:Y:S01]  /*0040*/  STG.E desc[UR4][R2.64], R5 ;  /* 0x0000000502007986 */ /* 0x001fe2000c101904 */
[----:B------:R-:W-:Y:S05]  /*0050*/  EXIT ;  /* 0x000000000000794d */ /* 0x000fea0003800000 */
.L_x_0:
[----:B------:R-:W-:-:S00]  /*0060*/  BRA `(.L_x_0) ;  /* 0xfffffffc00fc7947 */ /* 0x000fc0000383ffff */
[----:B------:R-:W-:-:S00]  /*0070*/  NOP ;  /* 0x0000000000007918 */ /* 0x000fc00000000000 */
        /* <DEDUP_REMOVED lines=8> */
.L_x_1:


//--------------------- .nv.shared.reserved.0     --------------------------
	.section	.nv.shared.reserved.0,"aw",@nobits
	.weak		__nv_reservedSMEM_offset_0_alias
	.size		__nv_reservedSMEM_offset_0_alias, 0, 64
	.other		__nv_reservedSMEM_offset_0_alias,@"STO_CUDA_RESERVED_SHARED STV_DEFAULT"
__nv_reservedSMEM_offset_0_alias:
	.zero		0
	.zero		64


//--------------------- .nv.constant0.spoc_dummy  --------------------------
	.section	.nv.constant0.spoc_dummy,"a",@progbits
	.sectionflags	@""
	.align	4
.nv.constant0.spoc_dummy:
	.zero		904


//--------------------- SYMBOLS --------------------------

	.type		.nv.reservedSmem.offset0,@object
	.size		.nv.reservedSmem.offset0,0x4
